//
// Generated by NVIDIA NVVM Compiler
//
// Compiler Build ID: CL-36424714
// Cuda compilation tools, release 13.0, V13.0.88
// Based on NVVM 20.0.0
//

.version 9.0
.target sm_100
.address_size 64

	// .globl	_Z13suma_vectoresPiS_S_

.visible .entry _Z13suma_vectoresPiS_S_(
	.param .u64 .ptr .align 1 _Z13suma_vectoresPiS_S__param_0,
	.param .u64 .ptr .align 1 _Z13suma_vectoresPiS_S__param_1,
	.param .u64 .ptr .align 1 _Z13suma_vectoresPiS_S__param_2
)
{
	.reg .pred 	%p<2>;
	.reg .b32 	%r<8>;
	.reg .b64 	%rd<11>;

	ld.param.u64 	%rd1, [_Z13suma_vectoresPiS_S__param_0];
	ld.param.u64 	%rd2, [_Z13suma_vectoresPiS_S__param_1];
	ld.param.u64 	%rd3, [_Z13suma_vectoresPiS_S__param_2];
	mov.u32 	%r2, %ctaid.x;
	mov.u32 	%r3, %ntid.x;
	mov.u32 	%r4, %tid.x;
	mad.lo.s32 	%r1, %r2, %r3, %r4;
	setp.gt.s32 	%p1, %r1, 4095;
	@%p1 bra 	$L__BB0_2;
	cvta.to.global.u64 	%rd4, %rd1;
	cvta.to.global.u64 	%rd5, %rd2;
	cvta.to.global.u64 	%rd6, %rd3;
	mul.wide.s32 	%rd7, %r1, 4;
	add.s64 	%rd8, %rd4, %rd7;
	ld.global.u32 	%r5, [%rd8];
	add.s64 	%rd9, %rd5, %rd7;
	ld.global.u32 	%r6, [%rd9];
	add.s32 	%r7, %r6, %r5;
	add.s64 	%rd10, %rd6, %rd7;
	st.global.u32 	[%rd10], %r7;
$L__BB0_2:
	ret;

}


// ===== COMPILED SASS (sm_100) =====

	.target	sm_100

	.elftype	@"ET_EXEC"


//--------------------- .note.nv.tkinfo           --------------------------
	.section	.note.nv.tkinfo,"",@"SHT_NOTE"
	.sectionflags	@"SHF_NOTE_NV_TKINFO"
	.tkinfo
        /*0018*/ 	.word	0x00000002
        /*0030*/ 	.string	""
        /*0030*/ 	.string	"ptxas"
        /*0030*/ 	.string	"Cuda compilation tools, release 13.0, V13.0.88"
        /*0030*/ 	.string	"Build cuda_13.0.r13.0/compiler.36424714_0"
        /*0030*/ 	.string	"-arch sm_100 -m 64 "



//--------------------- .note.nv.cuinfo           --------------------------
	.section	.note.nv.cuinfo,"",@"SHT_NOTE"
	.sectionflags	@"SHF_NOTE_NV_CUINFO"
        /*0018*/ 	.short	0x0002
        /*001a*/ 	.short	0x0064
        /*001c*/ 	.short	0x0082
	.zero		2


//--------------------- .nv.info                  --------------------------
	.section	.nv.info,"",@"SHT_CUDA_INFO"
	.align	4


	//----- nvinfo : EIATTR_REGCOUNT
	.align		4
        /*0000*/ 	.byte	0x04, 0x2f
        /*0002*/ 	.short	(.L_1 - .L_0)
	.align		4
.L_0:
        /*0004*/ 	.word	index@(_Z13suma_vectoresPiS_S_)
        /*0008*/ 	.word	0x0000000c


	//----- nvinfo : EIATTR_FRAME_SIZE
	.align		4
.L_1:
        /*000c*/ 	.byte	0x04, 0x11
        /*000e*/ 	.short	(.L_3 - .L_2)
	.align		4
.L_2:
        /*0010*/ 	.word	index@(_Z13suma_vectoresPiS_S_)
        /*0014*/ 	.word	0x00000000


	//----- nvinfo : EIATTR_MIN_STACK_SIZE
	.align		4
.L_3:
        /*0018*/ 	.byte	0x04, 0x12
        /*001a*/ 	.short	(.L_5 - .L_4)
	.align		4
.L_4:
        /*001c*/ 	.word	index@(_Z13suma_vectoresPiS_S_)
        /*0020*/ 	.word	0x00000000
.L_5:


//--------------------- .nv.compat                --------------------------
	.section	.nv.compat,"",@"SHT_CUDA_COMPAT_INFO"
	.align	4
        /*0000*/ 	.byte	0x02, 0x09, 0x00, 0x00, 0x02, 0x02, 0x01, 0x00, 0x02, 0x05, 0x05, 0x00, 0x03, 0x07, 0x01, 0x01
        /*0010*/ 	.byte	0x02, 0x03, 0x00, 0x00, 0x02, 0x06, 0x01, 0x00, 0x04, 0x0b, 0x08, 0x00, 0x09, 0x00, 0x00, 0x00
        /*0020*/ 	.byte	0x00, 0x00, 0x00, 0x00


//--------------------- .nv.info._Z13suma_vectoresPiS_S_ --------------------------
	.section	.nv.info._Z13suma_vectoresPiS_S_,"",@"SHT_CUDA_INFO"
	.sectionflags	@""
	.align	4


	//----- nvinfo : EIATTR_CUDA_API_VERSION
	.align		4
        /*0000*/ 	.byte	0x04, 0x37
        /*0002*/ 	.short	(.L_7 - .L_6)
.L_6:
        /*0004*/ 	.word	0x00000082


	//----- nvinfo : EIATTR_KPARAM_INFO
	.align		4
.L_7:
        /*0008*/ 	.byte	0x04, 0x17
        /*000a*/ 	.short	(.L_9 - .L_8)
.L_8:
        /*000c*/ 	.word	0x00000000
        /*0010*/ 	.short	0x0002
        /*0012*/ 	.short	0x0010
        /*0014*/ 	.byte	0x00, 0xf5, 0x21, 0x00


	//----- nvinfo : EIATTR_KPARAM_INFO
	.align		4
.L_9:
        /*0018*/ 	.byte	0x04, 0x17
        /*001a*/ 	.short	(.L_11 - .L_10)
.L_10:
        /*001c*/ 	.word	0x00000000
        /*0020*/ 	.short	0x0001
        /*0022*/ 	.short	0x0008
        /*0024*/ 	.byte	0x00, 0xf5, 0x21, 0x00


	//----- nvinfo : EIATTR_KPARAM_INFO
	.align		4
.L_11:
        /*0028*/ 	.byte	0x04, 0x17
        /*002a*/ 	.short	(.L_13 - .L_12)
.L_12:
        /*002c*/ 	.word	0x00000000
        /*0030*/ 	.short	0x0000
        /*0032*/ 	.short	0x0000
        /*0034*/ 	.byte	0x00, 0xf5, 0x21, 0x00


	//----- nvinfo : EIATTR_SPARSE_MMA_MASK
	.align		4
.L_13:
        /*0038*/ 	.byte	0x03, 0x50
        /*003a*/ 	.short	0x0000


	//----- nvinfo : EIATTR_MAXREG_COUNT
	.align		4
        /*003c*/ 	.byte	0x03, 0x1b
        /*003e*/ 	.short	0x00ff


	//----- nvinfo : EIATTR_MERCURY_ISA_VERSION
	.align		4
        /*0040*/ 	.byte	0x03, 0x5f
        /*0042*/ 	.short	0x0101


	//----- nvinfo : EIATTR_VRC_CTA_INIT_COUNT
	.align		4
        /*0044*/ 	.byte	0x02, 0x4a
	.zero		1
	.zero		1


	//----- nvinfo : EIATTR_EXIT_INSTR_OFFSETS
	.align		4
        /*0048*/ 	.byte	0x04, 0x1c
        /*004a*/ 	.short	(.L_15 - .L_14)


	//   ....[0]....
.L_14:
        /*004c*/ 	.word	0x00000060


	//   ....[1]....
        /*0050*/ 	.word	0x00000120


	//----- nvinfo : EIATTR_CBANK_PARAM_SIZE
	.align		4
.L_15:
        /*0054*/ 	.byte	0x03, 0x19
        /*0056*/ 	.short	0x0018


	//----- nvinfo : EIATTR_PARAM_CBANK
	.align		4
        /*0058*/ 	.byte	0x04, 0x0a
        /*005a*/ 	.short	(.L_17 - .L_16)
	.align		4
.L_16:
        /*005c*/ 	.word	index@(.nv.constant0._Z13suma_vectoresPiS_S_)
        /*0060*/ 	.short	0x0380
        /*0062*/ 	.short	0x0018


	//----- nvinfo : EIATTR_SW_WAR
	.align		4
.L_17:
        /*0064*/ 	.byte	0x04, 0x36
        /*0066*/ 	.short	(.L_19 - .L_18)
.L_18:
        /*0068*/ 	.word	0x00000008
.L_19:


//--------------------- .nv.callgraph             --------------------------
	.section	.nv.callgraph,"",@"SHT_CUDA_CALLGRAPH"
	.align	4
	.sectionentsize	8
	.align		4
        /*0000*/ 	.word	0x00000000
	.align		4
        /*0004*/ 	.word	0xffffffff
	.align		4
        /*0008*/ 	.word	0x00000000
	.align		4
        /*000c*/ 	.word	0xfffffffe
	.align		4
        /*0010*/ 	.word	0x00000000
	.align		4
        /*0014*/ 	.word	0xfffffffd
	.align		4
        /*0018*/ 	.word	0x00000000
	.align		4
        /*001c*/ 	.word	0xfffffffc


//--------------------- .text._Z13suma_vectoresPiS_S_ --------------------------
	.section	.text._Z13suma_vectoresPiS_S_,"ax",@progbits
	.align	128
        .global         _Z13suma_vectoresPiS_S_
        .type           _Z13suma_vectoresPiS_S_,@function
        .size           _Z13suma_vectoresPiS_S_,(.L_x_1 - _Z13suma_vectoresPiS_S_)
        .other          _Z13suma_vectoresPiS_S_,@"STO_CUDA_ENTRY STV_DEFAULT"
_Z13suma_vectoresPiS_S_:
.text._Z13suma_vectoresPiS_S_:
[----:B------:R-:W-:Y:S01]  /*0000*/  LDC R1, c[0x0][0x37c] ;  /* 0x0000df00ff017b82 */ /* 0x000fe20000000800 */
[----:B------:R-:W0:Y:S07]  /*0010*/  S2R R0, SR_TID.X ;  /* 0x0000000000007919 */ /* 0x000e2e0000002100 */
[----:B------:R-:W0:Y:S08]  /*0020*/  S2UR UR4, SR_CTAID.X ;  /* 0x00000000000479c3 */ /* 0x000e300000002500 */
[----:B------:R-:W0:Y:S02]  /*0030*/  LDC R9, c[0x0][0x360] ;  /* 0x0000d800ff097b82 */ /* 0x000e240000000800 */
[----:B0-----:R-:W-:-:S05]  /*0040*/  IMAD R9, R9, UR4, R0 ;  /* 0x0000000409097c24 */ /* 0x001fca000f8e0200 */
[----:B------:R-:W-:-:S13]  /*0050*/  ISETP.GT.AND P0, PT, R9, 0xfff, PT ;  /* 0x00000fff0900780c */ /* 0x000fda0003f04270 */
[----:B------:R-:W-:Y:S05]  /*0060*/  @P0 EXIT ;  /* 0x000000000000094d */ /* 0x000fea0003800000 */
[----:B------:R-:W0:Y:S01]  /*0070*/  LDC.64 R2, c[0x0][0x380] ;  /* 0x0000e000ff027b82 */ /* 0x000e220000000a00 */
[----:B------:R-:W1:Y:S07]  /*0080*/  LDCU.64 UR4, c[0x0][0x358] ;  /* 0x00006b00ff0477ac */ /* 0x000e6e0008000a00 */
[----:B------:R-:W2:Y:S08]  /*0090*/  LDC.64 R4, c[0x0][0x388] ;  /* 0x0000e200ff047b82 */ /* 0x000eb00000000a00 */
[----:B------:R-:W3:Y:S01]  /*00a0*/  LDC.64 R6, c[0x0][0x390] ;  /* 0x0000e400ff067b82 */ /* 0x000ee20000000a00 */
[----:B0-----:R-:W-:-:S06]  /*00b0*/  IMAD.WIDE R2, R9, 0x4, R2 ;  /* 0x0000000409027825 */ /* 0x001fcc00078e0202 */
[----:B-1----:R-:W4:Y:S01]  /*00c0*/  LDG.E R2, desc[UR4][R2.64] ;  /* 0x0000000402027981 */ /* 0x002f22000c1e1900 */
[----:B--2---:R-:W-:-:S06]  /*00d0*/  IMAD.WIDE R4, R9, 0x4, R4 ;  /* 0x0000000409047825 */ /* 0x004fcc00078e0204 */
[----:B------:R-:W4:Y:S01]  /*00e0*/  LDG.E R5, desc[UR4][R4.64] ;  /* 0x0000000404057981 */ /* 0x000f22000c1e1900 */
[----:B---3--:R-:W-:Y:S01]  /*00f0*/  IMAD.WIDE R6, R9, 0x4, R6 ;  /* 0x0000000409067825 */ /* 0x008fe200078e0206 */
[----:B----4-:R-:W-:-:S05]  /*0100*/  IADD3 R9, PT, PT, R2, R5, RZ ;  /* 0x0000000502097210 */ /* 0x010fca0007ffe0ff */
[----:B------:R-:W-:Y:S01]  /*0110*/  STG.E desc[UR4][R6.64], R9 ;  /* 0x0000000906007986 */ /* 0x000fe2000c101904 */
[----:B------:R-:W-:Y:S05]  /*0120*/  EXIT ;  /* 0x000000000000794d */ /* 0x000fea0003800000 */
.L_x_0:
[----:B------:R-:W-:-:S00]  /*0130*/  BRA `(.L_x_0) ;  /* 0xfffffffc00fc7947 */ /* 0x000fc0000383ffff */
[----:B------:R-:W-:-:S00]  /*0140*/  NOP ;  /* 0x0000000000007918 */ /* 0x000fc00000000000 */
        /* <DEDUP_REMOVED lines=11> */
.L_x_1:


//--------------------- .nv.shared.reserved.0     --------------------------
	.section	.nv.shared.reserved.0,"aw",@nobits
	.weak		__nv_reservedSMEM_offset_0_alias
	.size		__nv_reservedSMEM_offset_0_alias, 0, 64
	.other		__nv_reservedSMEM_offset_0_alias,@"STO_CUDA_RESERVED_SHARED STV_DEFAULT"
__nv_reservedSMEM_offset_0_alias:
	.zero		0
	.zero		64


//--------------------- .nv.constant0._Z13suma_vectoresPiS_S_ --------------------------
	.section	.nv.constant0._Z13suma_vectoresPiS_S_,"a",@progbits
	.sectionflags	@""
	.align	4
.nv.constant0._Z13suma_vectoresPiS_S_:
	.zero		920


//--------------------- SYMBOLS --------------------------

	.type		.nv.reservedSmem.offset0,@object
	.size		.nv.reservedSmem.offset0,0x4
